//
// Generated by NVIDIA NVVM Compiler
//
// Compiler Build ID: CL-36424714
// Cuda compilation tools, release 13.0, V13.0.88
// Based on NVVM 20.0.0
//

.version 9.0
.target sm_100
.address_size 64

	// .globl	_Z16reduction_kernelPjS_S_S_j
.extern .func  (.param .b32 func_retval0) vprintf
(
	.param .b64 vprintf_param_0,
	.param .b64 vprintf_param_1
)
;
.global .align 4 .b8 precalc_xorwow_matrix[102400];
.global .align 4 .b8 precalc_xorwow_offset_matrix[102400];
.global .align 4 .b8 mrg32k3aM1[2304];
.global .align 4 .b8 mrg32k3aM2[2304];
.global .align 4 .b8 mrg32k3aM1SubSeq[2016];
.global .align 4 .b8 mrg32k3aM2SubSeq[2016];
.global .align 4 .b8 mrg32k3aM1Seq[2304];
.global .align 4 .b8 mrg32k3aM2Seq[2304];
.const .align 8 .b8 __cr_lgamma_table[72];
// _ZZ16reduction_kernelPjS_S_S_jE14hash_reduction has been demoted
// _ZZ16reduction_kernelPjS_S_S_jE15nonce_reduction has been demoted
.global .align 1 .b8 $str[16] = {68, 69, 66, 85, 71, 58, 32, 37, 100, 32, 60, 32, 37, 100, 10};

.visible .entry _Z16reduction_kernelPjS_S_S_j(
	.param .u64 .ptr .align 1 _Z16reduction_kernelPjS_S_S_j_param_0,
	.param .u64 .ptr .align 1 _Z16reduction_kernelPjS_S_S_j_param_1,
	.param .u64 .ptr .align 1 _Z16reduction_kernelPjS_S_S_j_param_2,
	.param .u64 .ptr .align 1 _Z16reduction_kernelPjS_S_S_j_param_3,
	.param .u32 _Z16reduction_kernelPjS_S_S_j_param_4
)
{
	.local .align 8 .b8 	__local_depot0[8];
	.reg .b64 	%SP;
	.reg .b64 	%SPL;
	.reg .pred 	%p<16>;
	.reg .b32 	%r<58>;
	.reg .b64 	%rd<20>;
	// demoted variable
	.shared .align 4 .b8 _ZZ16reduction_kernelPjS_S_S_jE14hash_reduction[4096];
	// demoted variable
	.shared .align 4 .b8 _ZZ16reduction_kernelPjS_S_S_jE15nonce_reduction[4096];
	mov.u64 	%SPL, __local_depot0;
	cvta.local.u64 	%SP, %SPL;
	ld.param.u64 	%rd6, [_Z16reduction_kernelPjS_S_S_j_param_0];
	ld.param.u64 	%rd7, [_Z16reduction_kernelPjS_S_S_j_param_1];
	ld.param.u64 	%rd4, [_Z16reduction_kernelPjS_S_S_j_param_2];
	ld.param.u64 	%rd5, [_Z16reduction_kernelPjS_S_S_j_param_3];
	ld.param.u32 	%r10, [_Z16reduction_kernelPjS_S_S_j_param_4];
	cvta.to.global.u64 	%rd1, %rd7;
	cvta.to.global.u64 	%rd2, %rd6;
	mov.u32 	%r11, %ntid.x;
	mov.u32 	%r12, %ctaid.x;
	mul.lo.s32 	%r13, %r11, %r12;
	shl.b32 	%r14, %r13, 1;
	mov.u32 	%r1, %tid.x;
	add.s32 	%r2, %r14, %r1;
	setp.ge.u32 	%p1, %r2, %r10;
	shl.b32 	%r15, %r1, 2;
	mov.u32 	%r16, _ZZ16reduction_kernelPjS_S_S_jE14hash_reduction;
	add.s32 	%r3, %r16, %r15;
	@%p1 bra 	$L__BB0_2;
	mul.wide.s32 	%rd8, %r2, 4;
	add.s64 	%rd9, %rd2, %rd8;
	ld.global.u32 	%r56, [%rd9];
	st.shared.u32 	[%r3], %r56;
	add.s64 	%rd10, %rd1, %rd8;
	ld.global.u32 	%r57, [%rd10];
	bra.uni 	$L__BB0_3;
$L__BB0_2:
	mov.b32 	%r56, 123123123;
	st.shared.u32 	[%r3], %r56;
	mov.u32 	%r57, %r56;
$L__BB0_3:
	mov.u32 	%r19, _ZZ16reduction_kernelPjS_S_S_jE15nonce_reduction;
	add.s32 	%r8, %r19, %r15;
	st.shared.u32 	[%r8], %r57;
	add.s32 	%r20, %r2, 1024;
	setp.ge.u32 	%p2, %r20, %r10;
	@%p2 bra 	$L__BB0_6;
	mul.wide.s32 	%rd11, %r2, 4;
	add.s64 	%rd3, %rd2, %rd11;
	ld.global.u32 	%r9, [%rd3+4096];
	setp.ge.u32 	%p3, %r9, %r56;
	setp.eq.s32 	%p4, %r9, 0;
	or.pred  	%p5, %p3, %p4;
	@%p5 bra 	$L__BB0_6;
	add.u64 	%rd12, %SP, 0;
	add.u64 	%rd13, %SPL, 0;
	st.local.v2.u32 	[%rd13], {%r9, %r56};
	mov.u64 	%rd14, $str;
	cvta.global.u64 	%rd15, %rd14;
	{ // callseq 0, 0
	.param .b64 param0;
	st.param.b64 	[param0], %rd15;
	.param .b64 param1;
	st.param.b64 	[param1], %rd12;
	.param .b32 retval0;
	call.uni (retval0), 
	vprintf, 
	(
	param0, 
	param1
	);
	ld.param.b32 	%r21, [retval0];
	} // callseq 0
	ld.global.u32 	%r23, [%rd3+4096];
	st.shared.u32 	[%r3], %r23;
	add.s64 	%rd17, %rd1, %rd11;
	ld.global.u32 	%r24, [%rd17+4096];
	st.shared.u32 	[%r8], %r24;
$L__BB0_6:
	bar.sync 	0;
	and.b32  	%r25, %r1, 1;
	setp.eq.b32 	%p6, %r25, 1;
	@%p6 bra 	$L__BB0_8;
	ld.shared.u32 	%r26, [%r3+4];
	st.shared.u32 	[%r3], %r26;
	ld.shared.u32 	%r27, [%r8+4];
	st.shared.u32 	[%r8], %r27;
$L__BB0_8:
	bar.sync 	0;
	and.b32  	%r28, %r1, 3;
	setp.ne.s32 	%p7, %r28, 0;
	@%p7 bra 	$L__BB0_10;
	ld.shared.u32 	%r29, [%r3+8];
	st.shared.u32 	[%r3], %r29;
	ld.shared.u32 	%r30, [%r8+8];
	st.shared.u32 	[%r8], %r30;
$L__BB0_10:
	bar.sync 	0;
	and.b32  	%r31, %r1, 7;
	setp.ne.s32 	%p8, %r31, 0;
	@%p8 bra 	$L__BB0_12;
	ld.shared.u32 	%r32, [%r3+16];
	st.shared.u32 	[%r3], %r32;
	ld.shared.u32 	%r33, [%r8+16];
	st.shared.u32 	[%r8], %r33;
$L__BB0_12:
	bar.sync 	0;
	and.b32  	%r34, %r1, 15;
	setp.ne.s32 	%p9, %r34, 0;
	@%p9 bra 	$L__BB0_14;
	ld.shared.u32 	%r35, [%r3+32];
	st.shared.u32 	[%r3], %r35;
	ld.shared.u32 	%r36, [%r8+32];
	st.shared.u32 	[%r8], %r36;
$L__BB0_14:
	bar.sync 	0;
	and.b32  	%r37, %r1, 31;
	setp.ne.s32 	%p10, %r37, 0;
	@%p10 bra 	$L__BB0_16;
	ld.shared.u32 	%r38, [%r3+64];
	st.shared.u32 	[%r3], %r38;
	ld.shared.u32 	%r39, [%r8+64];
	st.shared.u32 	[%r8], %r39;
$L__BB0_16:
	bar.sync 	0;
	and.b32  	%r40, %r1, 63;
	setp.ne.s32 	%p11, %r40, 0;
	@%p11 bra 	$L__BB0_18;
	ld.shared.u32 	%r41, [%r3+128];
	st.shared.u32 	[%r3], %r41;
	ld.shared.u32 	%r42, [%r8+128];
	st.shared.u32 	[%r8], %r42;
$L__BB0_18:
	bar.sync 	0;
	and.b32  	%r43, %r1, 127;
	setp.ne.s32 	%p12, %r43, 0;
	@%p12 bra 	$L__BB0_20;
	ld.shared.u32 	%r44, [%r3+256];
	st.shared.u32 	[%r3], %r44;
	ld.shared.u32 	%r45, [%r8+256];
	st.shared.u32 	[%r8], %r45;
$L__BB0_20:
	bar.sync 	0;
	and.b32  	%r46, %r1, 255;
	setp.ne.s32 	%p13, %r46, 0;
	@%p13 bra 	$L__BB0_22;
	ld.shared.u32 	%r47, [%r3+512];
	st.shared.u32 	[%r3], %r47;
	ld.shared.u32 	%r48, [%r8+512];
	st.shared.u32 	[%r8], %r48;
$L__BB0_22:
	bar.sync 	0;
	and.b32  	%r49, %r1, 511;
	setp.ne.s32 	%p14, %r49, 0;
	@%p14 bra 	$L__BB0_24;
	ld.shared.u32 	%r50, [%r3+1024];
	st.shared.u32 	[%r3], %r50;
	ld.shared.u32 	%r51, [%r8+1024];
	st.shared.u32 	[%r8], %r51;
$L__BB0_24:
	bar.sync 	0;
	setp.ne.s32 	%p15, %r1, 0;
	@%p15 bra 	$L__BB0_26;
	ld.shared.u32 	%r52, [_ZZ16reduction_kernelPjS_S_S_jE14hash_reduction+2048];
	st.shared.u32 	[%r3], %r52;
	ld.shared.u32 	%r53, [_ZZ16reduction_kernelPjS_S_S_jE15nonce_reduction+2048];
	st.shared.u32 	[%r8], %r53;
	ld.shared.u32 	%r54, [_ZZ16reduction_kernelPjS_S_S_jE14hash_reduction];
	cvta.to.global.u64 	%rd18, %rd4;
	st.global.u32 	[%rd18], %r54;
	ld.shared.u32 	%r55, [_ZZ16reduction_kernelPjS_S_S_jE15nonce_reduction];
	cvta.to.global.u64 	%rd19, %rd5;
	st.global.u32 	[%rd19], %r55;
$L__BB0_26:
	ret;

}


// ===== COMPILED SASS (sm_100) =====

	.target	sm_100

	.elftype	@"ET_EXEC"


//--------------------- .note.nv.tkinfo           --------------------------
	.section	.note.nv.tkinfo,"",@"SHT_NOTE"
	.sectionflags	@"SHF_NOTE_NV_TKINFO"
	.tkinfo
        /*0018*/ 	.word	0x00000002
        /*0030*/ 	.string	""
        /*0030*/ 	.string	"ptxas"
        /*0030*/ 	.string	"Cuda compilation tools, release 13.0, V13.0.88"
        /*0030*/ 	.string	"Build cuda_13.0.r13.0/compiler.36424714_0"
        /*0030*/ 	.string	"-arch sm_100 -m 64 "



//--------------------- .note.nv.cuinfo           --------------------------
	.section	.note.nv.cuinfo,"",@"SHT_NOTE"
	.sectionflags	@"SHF_NOTE_NV_CUINFO"
        /*0018*/ 	.short	0x0002
        /*001a*/ 	.short	0x0064
        /*001c*/ 	.short	0x0082
	.zero		2


//--------------------- .nv.info                  --------------------------
	.section	.nv.info,"",@"SHT_CUDA_INFO"
	.align	4


	//----- nvinfo : EIATTR_REGCOUNT
	.align		4
        /*0000*/ 	.byte	0x04, 0x2f
        /*0002*/ 	.short	(.L_11 - .L_10)
	.align		4
.L_10:
        /*0004*/ 	.word	index@(_Z16reduction_kernelPjS_S_S_j)
        /*0008*/ 	.word	0x0000001a


	//----- nvinfo : EIATTR_FRAME_SIZE
	.align		4
.L_11:
        /*000c*/ 	.byte	0x04, 0x11
        /*000e*/ 	.short	(.L_13 - .L_12)
	.align		4
.L_12:
        /*0010*/ 	.word	index@(_Z16reduction_kernelPjS_S_S_j)
        /*0014*/ 	.word	0x00000008


	//----- nvinfo : EIATTR_MIN_STACK_SIZE
	.align		4
.L_13:
        /*0018*/ 	.byte	0x04, 0x12
        /*001a*/ 	.short	(.L_15 - .L_14)
	.align		4
.L_14:
        /*001c*/ 	.word	index@(_Z16reduction_kernelPjS_S_S_j)
        /*0020*/ 	.word	0x00000008
.L_15:


//--------------------- .nv.compat                --------------------------
	.section	.nv.compat,"",@"SHT_CUDA_COMPAT_INFO"
	.align	4
        /*0000*/ 	.byte	0x02, 0x09, 0x00, 0x00, 0x02, 0x02, 0x01, 0x00, 0x02, 0x05, 0x05, 0x00, 0x03, 0x07, 0x01, 0x01
        /*0010*/ 	.byte	0x02, 0x03, 0x00, 0x00, 0x02, 0x06, 0x01, 0x00, 0x04, 0x0b, 0x08, 0x00, 0x09, 0x00, 0x00, 0x00
        /*0020*/ 	.byte	0x00, 0x00, 0x00, 0x00


//--------------------- .nv.info._Z16reduction_kernelPjS_S_S_j --------------------------
	.section	.nv.info._Z16reduction_kernelPjS_S_S_j,"",@"SHT_CUDA_INFO"
	.sectionflags	@""
	.align	4


	//----- nvinfo : EIATTR_CUDA_API_VERSION
	.align		4
        /*0000*/ 	.byte	0x04, 0x37
        /*0002*/ 	.short	(.L_17 - .L_16)
.L_16:
        /*0004*/ 	.word	0x00000082


	//----- nvinfo : EIATTR_KPARAM_INFO
	.align		4
.L_17:
        /*0008*/ 	.byte	0x04, 0x17
        /*000a*/ 	.short	(.L_19 - .L_18)
.L_18:
        /*000c*/ 	.word	0x00000000
        /*0010*/ 	.short	0x0004
        /*0012*/ 	.short	0x0020
        /*0014*/ 	.byte	0x00, 0xf0, 0x11, 0x00


	//----- nvinfo : EIATTR_KPARAM_INFO
	.align		4
.L_19:
        /*0018*/ 	.byte	0x04, 0x17
        /*001a*/ 	.short	(.L_21 - .L_20)
.L_20:
        /*001c*/ 	.word	0x00000000
        /*0020*/ 	.short	0x0003
        /*0022*/ 	.short	0x0018
        /*0024*/ 	.byte	0x00, 0xf5, 0x21, 0x00


	//----- nvinfo : EIATTR_KPARAM_INFO
	.align		4
.L_21:
        /*0028*/ 	.byte	0x04, 0x17
        /*002a*/ 	.short	(.L_23 - .L_22)
.L_22:
        /*002c*/ 	.word	0x00000000
        /*0030*/ 	.short	0x0002
        /*0032*/ 	.short	0x0010
        /*0034*/ 	.byte	0x00, 0xf5, 0x21, 0x00


	//----- nvinfo : EIATTR_KPARAM_INFO
	.align		4
.L_23:
        /*0038*/ 	.byte	0x04, 0x17
        /*003a*/ 	.short	(.L_25 - .L_24)
.L_24:
        /*003c*/ 	.word	0x00000000
        /*0040*/ 	.short	0x0001
        /*0042*/ 	.short	0x0008
        /*0044*/ 	.byte	0x00, 0xf5, 0x21, 0x00


	//----- nvinfo : EIATTR_KPARAM_INFO
	.align		4
.L_25:
        /*0048*/ 	.byte	0x04, 0x17
        /*004a*/ 	.short	(.L_27 - .L_26)
.L_26:
        /*004c*/ 	.word	0x00000000
        /*0050*/ 	.short	0x0000
        /*0052*/ 	.short	0x0000
        /*0054*/ 	.byte	0x00, 0xf5, 0x21, 0x00


	//----- nvinfo : EIATTR_SPARSE_MMA_MASK
	.align		4
.L_27:
        /*0058*/ 	.byte	0x03, 0x50
        /*005a*/ 	.short	0x0000


	//----- nvinfo : EIATTR_MAXREG_COUNT
	.align		4
        /*005c*/ 	.byte	0x03, 0x1b
        /*005e*/ 	.short	0x00ff


	//----- nvinfo : EIATTR_NUM_BARRIERS
	.align		4
        /*0060*/ 	.byte	0x02, 0x4c
        /*0062*/ 	.byte	0x01
	.zero		1


	//----- nvinfo : EIATTR_EXTERNS
	.align		4
        /*0064*/ 	.byte	0x04, 0x0f
        /*0066*/ 	.short	(.L_29 - .L_28)


	//   ....[0]....
	.align		4
.L_28:
        /*0068*/ 	.word	index@(vprintf)


	//----- nvinfo : EIATTR_MERCURY_ISA_VERSION
	.align		4
.L_29:
        /*006c*/ 	.byte	0x03, 0x5f
        /*006e*/ 	.short	0x0101


	//----- nvinfo : EIATTR_VRC_CTA_INIT_COUNT
	.align		4
        /*0070*/ 	.byte	0x02, 0x4a
	.zero		1
	.zero		1


	//----- nvinfo : EIATTR_SYSCALL_OFFSETS
	.align		4
        /*0074*/ 	.byte	0x04, 0x46
        /*0076*/ 	.short	(.L_31 - .L_30)


	//   ....[0]....
.L_30:
        /*0078*/ 	.word	0x00000310


	//----- nvinfo : EIATTR_EXIT_INSTR_OFFSETS
	.align		4
.L_31:
        /*007c*/ 	.byte	0x04, 0x1c
        /*007e*/ 	.short	(.L_33 - .L_32)


	//   ....[0]....
.L_32:
        /*0080*/ 	.word	0x00000720


	//   ....[1]....
        /*0084*/ 	.word	0x00000800


	//----- nvinfo : EIATTR_CRS_STACK_SIZE
	.align		4
.L_33:
        /*0088*/ 	.byte	0x04, 0x1e
        /*008a*/ 	.short	(.L_35 - .L_34)
.L_34:
        /*008c*/ 	.word	0x00000000


	//----- nvinfo : EIATTR_CBANK_PARAM_SIZE
	.align		4
.L_35:
        /*0090*/ 	.byte	0x03, 0x19
        /*0092*/ 	.short	0x0024


	//----- nvinfo : EIATTR_PARAM_CBANK
	.align		4
        /*0094*/ 	.byte	0x04, 0x0a
        /*0096*/ 	.short	(.L_37 - .L_36)
	.align		4
.L_36:
        /*0098*/ 	.word	index@(.nv.constant0._Z16reduction_kernelPjS_S_S_j)
        /*009c*/ 	.short	0x0380
        /*009e*/ 	.short	0x0024


	//----- nvinfo : EIATTR_SW_WAR
	.align		4
.L_37:
        /*00a0*/ 	.byte	0x04, 0x36
        /*00a2*/ 	.short	(.L_39 - .L_38)
.L_38:
        /*00a4*/ 	.word	0x00000008
.L_39:


//--------------------- .nv.callgraph             --------------------------
	.section	.nv.callgraph,"",@"SHT_CUDA_CALLGRAPH"
	.align	4
	.sectionentsize	8
	.align		4
        /*0000*/ 	.word	0x00000000
	.align		4
        /*0004*/ 	.word	0xffffffff
	.align		4
        /*0008*/ 	.word	index@(_Z16reduction_kernelPjS_S_S_j)
	.align		4
        /*000c*/ 	.word	index@(vprintf)
	.align		4
        /*0010*/ 	.word	0x00000000
	.align		4
        /*0014*/ 	.word	0xfffffffe
	.align		4
        /*0018*/ 	.word	0x00000000
	.align		4
        /*001c*/ 	.word	0xfffffffd
	.align		4
        /*0020*/ 	.word	0x00000000
	.align		4
        /*0024*/ 	.word	0xfffffffc


//--------------------- .nv.constant4             --------------------------
	.section	.nv.constant4,"a",@progbits
	.align	8
	.align		8
.nv.constant4:
        /*0000*/ 	.dword	vprintf
	.align		8
        /*0008*/ 	.dword	precalc_xorwow_matrix
	.align		8
        /*0010*/ 	.dword	precalc_xorwow_offset_matrix
	.align		8
        /*0018*/ 	.dword	mrg32k3aM1
	.align		8
        /*0020*/ 	.dword	mrg32k3aM2
	.align		8
        /*0028*/ 	.dword	mrg32k3aM1SubSeq
	.align		8
        /*0030*/ 	.dword	mrg32k3aM2SubSeq
	.align		8
        /*0038*/ 	.dword	mrg32k3aM1Seq
	.align		8
        /*0040*/ 	.dword	mrg32k3aM2Seq
	.align		8
        /*0048*/ 	.dword	$str


//--------------------- .nv.constant3             --------------------------
	.section	.nv.constant3,"a",@progbits
	.align	8
.nv.constant3:
	.type		__cr_lgamma_table,@object
	.size		__cr_lgamma_table,(.L_8 - __cr_lgamma_table)
__cr_lgamma_table:
        /*0000*/ 	.byte	0x00, 0x00, 0x00, 0x00, 0x00, 0x00, 0x00, 0x00, 0x00, 0x00, 0x00, 0x00, 0x00, 0x00, 0x00, 0x00
        /*0010*/ 	.byte	0xef, 0x39, 0xfa, 0xfe, 0x42, 0x2e, 0xe6, 0x3f, 0x02, 0x20, 0x2a, 0xfa, 0x0b, 0xab, 0xfc, 0x3f
        /*0020*/ 	.byte	0xf9, 0x2c, 0x92, 0x7c, 0xa7, 0x6c, 0x09, 0x40, 0xc9, 0x79, 0x44, 0x3c, 0x64, 0x26, 0x13, 0x40
        /*0030*/ 	.byte	0xca, 0x01, 0xcf, 0x3a, 0x27, 0x51, 0x1a, 0x40, 0x30, 0xcc, 0x2d, 0xf3, 0xe1, 0x0c, 0x21, 0x40
        /*0040*/ 	.byte	0x0d, 0xb7, 0xfc, 0x82, 0x8e, 0x35, 0x25, 0x40
.L_8:


//--------------------- .text._Z16reduction_kernelPjS_S_S_j --------------------------
	.section	.text._Z16reduction_kernelPjS_S_S_j,"ax",@progbits
	.align	128
        .global         _Z16reduction_kernelPjS_S_S_j
        .type           _Z16reduction_kernelPjS_S_S_j,@function
        .size           _Z16reduction_kernelPjS_S_S_j,(.L_x_3 - _Z16reduction_kernelPjS_S_S_j)
        .other          _Z16reduction_kernelPjS_S_S_j,@"STO_CUDA_ENTRY STV_DEFAULT"
_Z16reduction_kernelPjS_S_S_j:
.text._Z16reduction_kernelPjS_S_S_j:
[----:B------:R-:W0:Y:S01]  /*0000*/  LDC R1, c[0x0][0x37c] ;  /* 0x0000df00ff017b82 */ /* 0x000e220000000800 */
[----:B------:R-:W1:Y:S01]  /*0010*/  S2R R0, SR_CTAID.X ;  /* 0x0000000000007919 */ /* 0x000e620000002500 */
[----:B------:R-:W2:Y:S06]  /*0020*/  LDCU UR7, c[0x0][0x2fc] ;  /* 0x00005f80ff0777ac */ /* 0x000eac0008000800 */
[----:B------:R-:W3:Y:S01]  /*0030*/  LDC.64 R4, c[0x0][0x388] ;  /* 0x0000e200ff047b82 */ /* 0x000ee20000000a00 */
[----:B0-----:R-:W-:Y:S01]  /*0040*/  VIADD R1, R1, 0xfffffff8 ;  /* 0xfffffff801017836 */ /* 0x001fe20000000000 */
[----:B------:R-:W0:Y:S01]  /*0050*/  S2R R23, SR_TID.X ;  /* 0x0000000000177919 */ /* 0x000e220000002100 */
[----:B------:R-:W1:Y:S01]  /*0060*/  LDCU UR4, c[0x0][0x360] ;  /* 0x00006c00ff0477ac */ /* 0x000e620008000800 */
[----:B------:R-:W4:Y:S04]  /*0070*/  LDCU UR8, c[0x0][0x3a0] ;  /* 0x00007400ff0877ac */ /* 0x000f280008000800 */
[----:B------:R-:W5:Y:S01]  /*0080*/  LDC.64 R2, c[0x0][0x380] ;  /* 0x0000e000ff027b82 */ /* 0x000f620000000a00 */
[----:B------:R-:W2:Y:S01]  /*0090*/  LDCU.64 UR36, c[0x0][0x358] ;  /* 0x00006b00ff2477ac */ /* 0x000ea20008000a00 */
[----:B-1----:R-:W-:-:S04]  /*00a0*/  IMAD R0, R0, UR4, RZ ;  /* 0x0000000400007c24 */ /* 0x002fc8000f8e02ff */
[----:B0-----:R-:W-:-:S05]  /*00b0*/  IMAD R19, R0, 0x2, R23 ;  /* 0x0000000200137824 */ /* 0x001fca00078e0217 */
[----:B----4-:R-:W-:-:S13]  /*00c0*/  ISETP.GE.U32.AND P0, PT, R19, UR8, PT ;  /* 0x0000000813007c0c */ /* 0x010fda000bf06070 */
[----:B---3--:R-:W-:-:S04]  /*00d0*/  @!P0 IMAD.WIDE R4, R19, 0x4, R4 ;  /* 0x0000000413048825 */ /* 0x008fc800078e0204 */
[C---:B-----5:R-:W-:Y:S02]  /*00e0*/  @!P0 IMAD.WIDE R2, R19.reuse, 0x4, R2 ;  /* 0x0000000413028825 */ /* 0x060fe400078e0202 */
[----:B--2---:R-:W2:Y:S04]  /*00f0*/  @!P0 LDG.E R5, desc[UR36][R4.64] ;  /* 0x0000002404058981 */ /* 0x004ea8000c1e1900 */
[----:B------:R-:W3:Y:S01]  /*0100*/  @!P0 LDG.E R9, desc[UR36][R2.64] ;  /* 0x0000002402098981 */ /* 0x000ee2000c1e1900 */
[----:B------:R-:W0:Y:S01]  /*0110*/  S2UR UR6, SR_CgaCtaId ;  /* 0x00000000000679c3 */ /* 0x000e220000008800 */
[----:B------:R-:W-:Y:S01]  /*0120*/  UMOV UR4, 0x400 ;  /* 0x0000040000047882 */ /* 0x000fe20000000000 */
[----:B------:R-:W-:Y:S01]  /*0130*/  @P0 IMAD.MOV.U32 R11, RZ, RZ, 0x756b5b3 ;  /* 0x0756b5b3ff0b0424 */ /* 0x000fe200078e00ff */
[----:B------:R-:W-:Y:S01]  /*0140*/  UIADD3 UR5, UPT, UPT, UR4, 0x1000, URZ ;  /* 0x0000100004057890 */ /* 0x000fe2000fffe0ff */
[----:B------:R-:W-:-:S05]  /*0150*/  VIADD R0, R19, 0x400 ;  /* 0x0000040013007836 */ /* 0x000fca0000000000 */
[----:B------:R-:W-:Y:S01]  /*0160*/  ISETP.GE.U32.AND P1, PT, R0, UR8, PT ;  /* 0x0000000800007c0c */ /* 0x000fe2000bf26070 */
[----:B0-----:R-:W-:Y:S02]  /*0170*/  ULEA UR4, UR6, UR4, 0x18 ;  /* 0x0000000406047291 */ /* 0x001fe4000f8ec0ff */
[----:B------:R-:W-:Y:S01]  /*0180*/  ULEA UR5, UR6, UR5, 0x18 ;  /* 0x0000000506057291 */ /* 0x000fe2000f8ec0ff */
[----:B------:R-:W0:Y:S03]  /*0190*/  LDCU UR6, c[0x0][0x2f8] ;  /* 0x00005f00ff0677ac */ /* 0x000e260008000800 */
[C---:B------:R-:W-:Y:S02]  /*01a0*/  LEA R22, R23.reuse, UR4, 0x2 ;  /* 0x0000000417167c11 */ /* 0x040fe4000f8e10ff */
[----:B------:R-:W-:Y:S02]  /*01b0*/  LEA R18, R23, UR5, 0x2 ;  /* 0x0000000517127c11 */ /* 0x000fe4000f8e10ff */
[----:B0-----:R-:W-:-:S05]  /*01c0*/  IADD3 R6, P2, PT, R1, UR6, RZ ;  /* 0x0000000601067c10 */ /* 0x001fca000ff5e0ff */
[----:B------:R-:W-:Y:S02]  /*01d0*/  IMAD.X R7, RZ, RZ, UR7, P2 ;  /* 0x00000007ff077e24 */ /* 0x000fe400090e06ff */
[----:B------:R-:W-:Y:S01]  /*01e0*/  @P0 IMAD.MOV.U32 R5, RZ, RZ, 0x756b5b3 ;  /* 0x0756b5b3ff050424 */ /* 0x000fe200078e00ff */
[----:B---3--:R0:W-:Y:S04]  /*01f0*/  @!P0 STS [R22], R9 ;  /* 0x0000000916008388 */ /* 0x0081e80000000800 */
[----:B------:R0:W-:Y:S04]  /*0200*/  @P0 STS [R22], R11 ;  /* 0x0000000b16000388 */ /* 0x0001e80000000800 */
[----:B--2---:R0:W-:Y:S01]  /*0210*/  STS [R18], R5 ;  /* 0x0000000512007388 */ /* 0x0041e20000000800 */
[----:B------:R-:W-:Y:S01]  /*0220*/  @P0 IMAD.MOV.U32 R9, RZ, RZ, 0x756b5b3 ;  /* 0x0756b5b3ff090424 */ /* 0x000fe200078e00ff */
[----:B------:R-:W-:Y:S06]  /*0230*/  @P1 BRA `(.L_x_0) ;  /* 0x0000000000501947 */ /* 0x000fec0003800000 */
[----:B------:R-:W1:Y:S02]  /*0240*/  LDC.64 R16, c[0x0][0x380] ;  /* 0x0000e000ff107b82 */ /* 0x000e640000000a00 */
[----:B-1----:R-:W-:-:S05]  /*0250*/  IMAD.WIDE R16, R19, 0x4, R16 ;  /* 0x0000000413107825 */ /* 0x002fca00078e0210 */
[----:B------:R-:W2:Y:S02]  /*0260*/  LDG.E R8, desc[UR36][R16.64+0x1000] ;  /* 0x0010002410087981 */ /* 0x000ea4000c1e1900 */
[----:B--2---:R-:W-:-:S04]  /*0270*/  ISETP.NE.AND P0, PT, R8, RZ, PT ;  /* 0x000000ff0800720c */ /* 0x004fc80003f05270 */
[----:B------:R-:W-:-:S13]  /*0280*/  ISETP.GE.U32.OR P0, PT, R8, R9, !P0 ;  /* 0x000000090800720c */ /* 0x000fda0004706470 */
[----:B------:R-:W-:Y:S05]  /*0290*/  @P0 BRA `(.L_x_0) ;  /* 0x0000000000380947 */ /* 0x000fea0003800000 */
[----:B------:R-:W-:Y:S01]  /*02a0*/  MOV R2, 0x0 ;  /* 0x0000000000027802 */ /* 0x000fe20000000f00 */
[----:B------:R1:W-:Y:S01]  /*02b0*/  STL.64 [R1], R8 ;  /* 0x0000000801007387 */ /* 0x0003e20000100a00 */
[----:B------:R-:W2:Y:S04]  /*02c0*/  LDCU.64 UR4, c[0x4][0x48] ;  /* 0x01000900ff0477ac */ /* 0x000ea80008000a00 */
[----:B------:R-:W3:Y:S01]  /*02d0*/  LDC.64 R2, c[0x4][R2] ;  /* 0x0100000002027b82 */ /* 0x000ee20000000a00 */
[----:B--2---:R-:W-:Y:S02]  /*02e0*/  IMAD.U32 R4, RZ, RZ, UR4 ;  /* 0x00000004ff047e24 */ /* 0x004fe4000f8e00ff */
[----:B01----:R-:W-:-:S07]  /*02f0*/  IMAD.U32 R5, RZ, RZ, UR5 ;  /* 0x00000005ff057e24 */ /* 0x003fce000f8e00ff */
[----:B------:R-:W-:-:S07]  /*0300*/  LEPC R20, `(.L_x_1) ;  /* 0x000000001014794e */ /* 0x000fce0000000000 */
[----:B---3--:R-:W-:Y:S05]  /*0310*/  CALL.ABS.NOINC R2 ;  /* 0x0000000002007343 */ /* 0x008fea0003c00000 */
.L_x_1:
[----:B------:R-:W0:Y:S01]  /*0320*/  LDC.64 R2, c[0x0][0x388] ;  /* 0x0000e200ff027b82 */ /* 0x000e220000000a00 */
[----:B------:R-:W2:Y:S01]  /*0330*/  LDG.E R17, desc[UR36][R16.64+0x1000] ;  /* 0x0010002410117981 */ /* 0x000ea2000c1e1900 */
[----:B0-----:R-:W-:-:S06]  /*0340*/  IMAD.WIDE R2, R19, 0x4, R2 ;  /* 0x0000000413027825 */ /* 0x001fcc00078e0202 */
[----:B------:R-:W3:Y:S04]  /*0350*/  LDG.E R3, desc[UR36][R2.64+0x1000] ;  /* 0x0010002402037981 */ /* 0x000ee8000c1e1900 */
[----:B--2---:R1:W-:Y:S04]  /*0360*/  STS [R22], R17 ;  /* 0x0000001116007388 */ /* 0x0043e80000000800 */
[----:B---3--:R1:W-:Y:S02]  /*0370*/  STS [R18], R3 ;  /* 0x0000000312007388 */ /* 0x0083e40000000800 */
.L_x_0:
[----:B------:R-:W-:Y:S05]  /*0380*/  WARPSYNC.ALL ;  /* 0x0000000000007948 */ /* 0x000fea0003800000 */
[----:B------:R-:W-:Y:S01]  /*0390*/  BAR.SYNC.DEFER_BLOCKING 0x0 ;  /* 0x0000000000007b1d */ /* 0x000fe20000010000 */
[C---:B------:R-:W-:Y:S02]  /*03a0*/  LOP3.LUT R0, R23.reuse, 0x1, RZ, 0xc0, !PT ;  /* 0x0000000117007812 */ /* 0x040fe400078ec0ff */
[----:B------:R-:W-:Y:S02]  /*03b0*/  LOP3.LUT P0, RZ, R23, 0x3, RZ, 0xc0, !PT ;  /* 0x0000000317ff7812 */ /* 0x000fe4000780c0ff */
[----:B------:R-:W-:-:S13]  /*03c0*/  ISETP.NE.U32.AND P1, PT, R0, 0x1, PT ;  /* 0x000000010000780c */ /* 0x000fda0003f25070 */
[----:B-1----:R-:W1:Y:S04]  /*03d0*/  @P1 LDS R3, [R22+0x4] ;  /* 0x0000040016031984 */ /* 0x002e680000000800 */
[----:B-1----:R-:W-:Y:S04]  /*03e0*/  @P1 STS [R22], R3 ;  /* 0x0000000316001388 */ /* 0x002fe80000000800 */
[----:B0-----:R-:W0:Y:S04]  /*03f0*/  @P1 LDS R5, [R18+0x4] ;  /* 0x0000040012051984 */ /* 0x001e280000000800 */
[----:B0-----:R-:W-:Y:S01]  /*0400*/  @P1 STS [R18], R5 ;  /* 0x0000000512001388 */ /* 0x001fe20000000800 */
[----:B------:R-:W-:Y:S01]  /*0410*/  BAR.SYNC.DEFER_BLOCKING 0x0 ;  /* 0x0000000000007b1d */ /* 0x000fe20000010000 */
[----:B------:R-:W-:-:S05]  /*0420*/  LOP3.LUT P1, RZ, R23, 0x7, RZ, 0xc0, !PT ;  /* 0x0000000717ff7812 */ /* 0x000fca000782c0ff */
[----:B------:R-:W0:Y:S04]  /*0430*/  @!P0 LDS R7, [R22+0x8] ;  /* 0x0000080016078984 */ /* 0x000e280000000800 */
[----:B0-----:R-:W-:Y:S04]  /*0440*/  @!P0 STS [R22], R7 ;  /* 0x0000000716008388 */ /* 0x001fe80000000800 */
[----:B------:R-:W0:Y:S04]  /*0450*/  @!P0 LDS R9, [R18+0x8] ;  /* 0x0000080012098984 */ /* 0x000e280000000800 */
[----:B0-----:R-:W-:Y:S01]  /*0460*/  @!P0 STS [R18], R9 ;  /* 0x0000000912008388 */ /* 0x001fe20000000800 */
        /* <DEDUP_REMOVED lines=37> */
[----:B------:R-:W-:-:S05]  /*06c0*/  ISETP.NE.AND P0, PT, R23, RZ, PT ;  /* 0x000000ff1700720c */ /* 0x000fca0003f05270 */
[----:B------:R-:W0:Y:S04]  /*06d0*/  @!P1 LDS R3, [R22+0x400] ;  /* 0x0004000016039984 */ /* 0x000e280000000800 */
[----:B0-----:R-:W-:Y:S04]  /*06e0*/  @!P1 STS [R22], R3 ;  /* 0x0000000316009388 */ /* 0x001fe80000000800 */
[----:B------:R-:W0:Y:S04]  /*06f0*/  @!P1 LDS R11, [R18+0x400] ;  /* 0x00040000120b9984 */ /* 0x000e280000000800 */
[----:B0-----:R0:W-:Y:S01]  /*0700*/  @!P1 STS [R18], R11 ;  /* 0x0000000b12009388 */ /* 0x0011e20000000800 */
[----:B------:R-:W-:Y:S06]  /*0710*/  BAR.SYNC.DEFER_BLOCKING 0x0 ;  /* 0x0000000000007b1d */ /* 0x000fec0000010000 */
[----:B------:R-:W-:Y:S05]  /*0720*/  @P0 EXIT ;  /* 0x000000000000094d */ /* 0x000fea0003800000 */
[----:B------:R-:W1:Y:S01]  /*0730*/  S2UR UR5, SR_CgaCtaId ;  /* 0x00000000000579c3 */ /* 0x000e620000008800 */
[----:B------:R-:W-:-:S07]  /*0740*/  UMOV UR4, 0x400 ;  /* 0x0000040000047882 */ /* 0x000fce0000000000 */
[----:B------:R-:W2:Y:S08]  /*0750*/  LDC.64 R2, c[0x0][0x390] ;  /* 0x0000e400ff027b82 */ /* 0x000eb00000000a00 */
[----:B------:R-:W3:Y:S01]  /*0760*/  LDC.64 R4, c[0x0][0x398] ;  /* 0x0000e600ff047b82 */ /* 0x000ee20000000a00 */
[----:B-1----:R-:W-:-:S09]  /*0770*/  ULEA UR4, UR5, UR4, 0x18 ;  /* 0x0000000405047291 */ /* 0x002fd2000f8ec0ff */
[----:B------:R-:W1:Y:S04]  /*0780*/  LDS R7, [UR4+0x800] ;  /* 0x00080004ff077984 */ /* 0x000e680008000800 */
[----:B-1----:R-:W-:Y:S04]  /*0790*/  STS [R22], R7 ;  /* 0x0000000716007388 */ /* 0x002fe80000000800 */
[----:B------:R-:W1:Y:S04]  /*07a0*/  LDS R9, [UR4+0x1800] ;  /* 0x00180004ff097984 */ /* 0x000e680008000800 */
[----:B-1----:R-:W-:Y:S04]  /*07b0*/  STS [R18], R9 ;  /* 0x0000000912007388 */ /* 0x002fe80000000800 */
[----:B0-----:R-:W2:Y:S04]  /*07c0*/  LDS R11, [UR4] ;  /* 0x00000004ff0b7984 */ /* 0x001ea80008000800 */
[----:B------:R-:W3:Y:S04]  /*07d0*/  LDS R13, [UR4+0x1000] ;  /* 0x00100004ff0d7984 */ /* 0x000ee80008000800 */
[----:B--2---:R-:W-:Y:S04]  /*07e0*/  STG.E desc[UR36][R2.64], R11 ;  /* 0x0000000b02007986 */ /* 0x004fe8000c101924 */
[----:B---3--:R-:W-:Y:S01]  /*07f0*/  STG.E desc[UR36][R4.64], R13 ;  /* 0x0000000d04007986 */ /* 0x008fe2000c101924 */
[----:B------:R-:W-:Y:S05]  /*0800*/  EXIT ;  /* 0x000000000000794d */ /* 0x000fea0003800000 */
.L_x_2:
[----:B------:R-:W-:-:S00]  /*0810*/  BRA `(.L_x_2) ;  /* 0xfffffffc00fc7947 */ /* 0x000fc0000383ffff */
[----:B------:R-:W-:-:S00]  /*0820*/  NOP ;  /* 0x0000000000007918 */ /* 0x000fc00000000000 */
        /* <DEDUP_REMOVED lines=13> */
.L_x_3:


//--------------------- .nv.global.init           --------------------------
	.section	.nv.global.init,"aw",@progbits
	.align	4
.nv.global.init:
	.type		mrg32k3aM1SubSeq,@object
	.size		mrg32k3aM1SubSeq,(mrg32k3aM2SubSeq - mrg32k3aM1SubSeq)
mrg32k3aM1SubSeq:
        /*0000*/ 	.byte	0x0b, 0xcc, 0xee, 0x04, 0x73, 0x29, 0x8b, 0x6f, 0xf6, 0x53, 0x03, 0xf6, 0x23, 0xf6, 0xea, 0xda
        /* <DEDUP_REMOVED lines=125> */
	.type		mrg32k3aM2SubSeq,@object
	.size		mrg32k3aM2SubSeq,(mrg32k3aM1 - mrg32k3aM2SubSeq)
mrg32k3aM2SubSeq:
        /* <DEDUP_REMOVED lines=126> */
	.type		mrg32k3aM1,@object
	.size		mrg32k3aM1,(mrg32k3aM1Seq - mrg32k3aM1)
mrg32k3aM1:
        /* <DEDUP_REMOVED lines=144> */
	.type		mrg32k3aM1Seq,@object
	.size		mrg32k3aM1Seq,(mrg32k3aM2 - mrg32k3aM1Seq)
mrg32k3aM1Seq:
        /* <DEDUP_REMOVED lines=144> */
	.type		mrg32k3aM2,@object
	.size		mrg32k3aM2,(mrg32k3aM2Seq - mrg32k3aM2)
mrg32k3aM2:
        /* <DEDUP_REMOVED lines=144> */
	.type		mrg32k3aM2Seq,@object
	.size		mrg32k3aM2Seq,(precalc_xorwow_matrix - mrg32k3aM2Seq)
mrg32k3aM2Seq:
        /* <DEDUP_REMOVED lines=144> */
	.type		precalc_xorwow_matrix,@object
	.size		precalc_xorwow_matrix,(precalc_xorwow_offset_matrix - precalc_xorwow_matrix)
precalc_xorwow_matrix:
        /* <DEDUP_REMOVED lines=6400> */
	.type		precalc_xorwow_offset_matrix,@object
	.size		precalc_xorwow_offset_matrix,($str - precalc_xorwow_offset_matrix)
precalc_xorwow_offset_matrix:
        /* <DEDUP_REMOVED lines=6400> */
	.type		$str,@object
	.size		$str,(.L_9 - $str)
$str:
        /*353c0*/ 	.byte	0x44, 0x45, 0x42, 0x55, 0x47, 0x3a, 0x20, 0x25, 0x64, 0x20, 0x3c, 0x20, 0x25, 0x64, 0x0a, 0x00
.L_9:


//--------------------- .nv.shared._Z16reduction_kernelPjS_S_S_j --------------------------
	.section	.nv.shared._Z16reduction_kernelPjS_S_S_j,"aw",@nobits
	.sectionflags	@""
	.align	4
.nv.shared._Z16reduction_kernelPjS_S_S_j:
	.zero		9216


//--------------------- .nv.shared.reserved.0     --------------------------
	.section	.nv.shared.reserved.0,"aw",@nobits
	.weak		__nv_reservedSMEM_offset_0_alias
	.size		__nv_reservedSMEM_offset_0_alias, 0, 64
	.other		__nv_reservedSMEM_offset_0_alias,@"STO_CUDA_RESERVED_SHARED STV_DEFAULT"
__nv_reservedSMEM_offset_0_alias:
	.zero		0
	.zero		64


//--------------------- .nv.constant0._Z16reduction_kernelPjS_S_S_j --------------------------
	.section	.nv.constant0._Z16reduction_kernelPjS_S_S_j,"a",@progbits
	.sectionflags	@""
	.align	4
.nv.constant0._Z16reduction_kernelPjS_S_S_j:
	.zero		932


//--------------------- SYMBOLS --------------------------

	.type		.nv.reservedSmem.offset0,@object
	.size		.nv.reservedSmem.offset0,0x4
	.type		.nv.reservedSmem.cap,@object
	.size		.nv.reservedSmem.cap,0x4
	.type		vprintf,@function
